	.version 1.4
	.target sm_10, map_f64_to_f32
	// compiled with /s/chopin/e/proj/AlphaZ/waruna/cuda-6.0/installation/open64/lib//be
	// nvopencc 4.1 built on 2014-03-13

	//-----------------------------------------------------------
	// Compiling /tmp/tmpxft_000066e5_00000000-9_vecmultKernel00.cpp3.i (/tmp/ccBI#.ypRkqv)
	//-----------------------------------------------------------

	//-----------------------------------------------------------
	// Options:
	//-----------------------------------------------------------
	//  Target:ptx, ISA:sm_10, Endian:little, Pointer Size:64
	//  -O3	(Optimization level)
	//  -g0	(Debug level)
	//  -m2	(Report advisories)
	//-----------------------------------------------------------

	.file	1	"<command-line>"
	.file	2	"/tmp/tmpxft_000066e5_00000000-8_vecmultKernel00.cudafe2.gpu"
	.file	3	"/usr/local/gcc-4.6.3/bin/../lib/gcc/x86_64-unknown-linux-gnu/4.6.3/include/stddef.h"
	.file	4	"/s/chopin/e/proj/AlphaZ/waruna/cuda-6.0/installation/bin/..//include/crt/device_runtime.h"
	.file	5	"/s/chopin/e/proj/AlphaZ/waruna/cuda-6.0/installation/bin/..//include/host_defines.h"
	.file	6	"/s/chopin/e/proj/AlphaZ/waruna/cuda-6.0/installation/bin/..//include/builtin_types.h"
	.file	7	"/s/chopin/e/proj/AlphaZ/waruna/cuda-6.0/installation/bin/..//include/device_types.h"
	.file	8	"/s/chopin/e/proj/AlphaZ/waruna/cuda-6.0/installation/bin/..//include/driver_types.h"
	.file	9	"/s/chopin/e/proj/AlphaZ/waruna/cuda-6.0/installation/bin/..//include/surface_types.h"
	.file	10	"/s/chopin/e/proj/AlphaZ/waruna/cuda-6.0/installation/bin/..//include/texture_types.h"
	.file	11	"/s/chopin/e/proj/AlphaZ/waruna/cuda-6.0/installation/bin/..//include/vector_types.h"
	.file	12	"/s/chopin/e/proj/AlphaZ/waruna/cuda-6.0/installation/bin/..//include/device_launch_parameters.h"
	.file	13	"/s/chopin/e/proj/AlphaZ/waruna/cuda-6.0/installation/bin/..//include/crt/storage_class.h"
	.file	14	"vecmultKernel00.cu"
	.file	15	"/s/chopin/e/proj/AlphaZ/waruna/cuda-6.0/installation/bin/..//include/common_functions.h"
	.file	16	"/s/chopin/e/proj/AlphaZ/waruna/cuda-6.0/installation/bin/..//include/math_functions.h"
	.file	17	"/s/chopin/e/proj/AlphaZ/waruna/cuda-6.0/installation/bin/..//include/math_constants.h"
	.file	18	"/s/chopin/e/proj/AlphaZ/waruna/cuda-6.0/installation/bin/..//include/device_functions.h"
	.file	19	"/s/chopin/e/proj/AlphaZ/waruna/cuda-6.0/installation/bin/..//include/sm_11_atomic_functions.h"
	.file	20	"/s/chopin/e/proj/AlphaZ/waruna/cuda-6.0/installation/bin/..//include/sm_12_atomic_functions.h"
	.file	21	"/s/chopin/e/proj/AlphaZ/waruna/cuda-6.0/installation/bin/..//include/sm_13_double_functions.h"
	.file	22	"/s/chopin/e/proj/AlphaZ/waruna/cuda-6.0/installation/bin/..//include/sm_20_atomic_functions.h"
	.file	23	"/s/chopin/e/proj/AlphaZ/waruna/cuda-6.0/installation/bin/..//include/sm_32_atomic_functions.h"
	.file	24	"/s/chopin/e/proj/AlphaZ/waruna/cuda-6.0/installation/bin/..//include/sm_35_atomic_functions.h"
	.file	25	"/s/chopin/e/proj/AlphaZ/waruna/cuda-6.0/installation/bin/..//include/sm_20_intrinsics.h"
	.file	26	"/s/chopin/e/proj/AlphaZ/waruna/cuda-6.0/installation/bin/..//include/sm_30_intrinsics.h"
	.file	27	"/s/chopin/e/proj/AlphaZ/waruna/cuda-6.0/installation/bin/..//include/sm_32_intrinsics.h"
	.file	28	"/s/chopin/e/proj/AlphaZ/waruna/cuda-6.0/installation/bin/..//include/sm_35_intrinsics.h"
	.file	29	"/s/chopin/e/proj/AlphaZ/waruna/cuda-6.0/installation/bin/..//include/surface_functions.h"
	.file	30	"/s/chopin/e/proj/AlphaZ/waruna/cuda-6.0/installation/bin/..//include/texture_fetch_functions.h"
	.file	31	"/s/chopin/e/proj/AlphaZ/waruna/cuda-6.0/installation/bin/..//include/texture_indirect_functions.h"
	.file	32	"/s/chopin/e/proj/AlphaZ/waruna/cuda-6.0/installation/bin/..//include/surface_indirect_functions.h"
	.file	33	"/s/chopin/e/proj/AlphaZ/waruna/cuda-6.0/installation/bin/..//include/math_functions_dbl_ptx1.h"


	.entry _Z15MultiplyVectorsPKiS0_Piii (
		.param .u64 __cudaparm__Z15MultiplyVectorsPKiS0_Piii_A,
		.param .u64 __cudaparm__Z15MultiplyVectorsPKiS0_Piii_B,
		.param .u64 __cudaparm__Z15MultiplyVectorsPKiS0_Piii_C,
		.param .s32 __cudaparm__Z15MultiplyVectorsPKiS0_Piii_x,
		.param .s32 __cudaparm__Z15MultiplyVectorsPKiS0_Piii_k)
	{
	.reg .u16 %rh<4>;
	.reg .u32 %r<467>;
	.reg .u64 %rd<41>;
	.reg .pred %p<3>;
	.loc	14	9	0
$LDWbegin__Z15MultiplyVectorsPKiS0_Piii:
	.loc	14	22	0
	mov.u16 	%rh1, %tid.x;
	mov.u16 	%rh2, %ntid.y;
	mul.wide.u16 	%r1, %rh1, %rh2;
	cvt.u32.u16 	%r2, %tid.y;
	add.u32 	%r3, %r2, %r1;
	ld.param.s32 	%r4, [__cudaparm__Z15MultiplyVectorsPKiS0_Piii_x];
	mul.lo.u32 	%r5, %r4, %r3;
	ld.param.u64 	%rd1, [__cudaparm__Z15MultiplyVectorsPKiS0_Piii_A];
	cvt.s64.s32 	%rd2, %r5;
	mul.wide.s32 	%rd3, %r5, 4;
	add.u64 	%rd4, %rd1, %rd3;
	ld.global.s32 	%r6, [%rd4+0];
	.loc	14	23	0
	ld.global.s32 	%r7, [%rd4+4];
	.loc	14	24	0
	ld.global.s32 	%r8, [%rd4+8];
	.loc	14	25	0
	ld.global.s32 	%r9, [%rd4+12];
	.loc	14	26	0
	ld.global.s32 	%r10, [%rd4+16];
	.loc	14	27	0
	ld.global.s32 	%r11, [%rd4+20];
	.loc	14	28	0
	ld.global.s32 	%r12, [%rd4+24];
	.loc	14	29	0
	ld.global.s32 	%r13, [%rd4+28];
	.loc	14	30	0
	ld.global.s32 	%r14, [%rd4+32];
	.loc	14	31	0
	ld.global.s32 	%r15, [%rd4+36];
	.loc	14	34	0
	cvt.u32.u16 	%r16, %nctaid.y;
	cvt.u32.u16 	%r17, %ctaid.x;
	mul.lo.u32 	%r18, %r17, %r16;
	cvt.u32.u16 	%r19, %ctaid.y;
	add.u32 	%r20, %r19, %r18;
	mul.lo.u32 	%r21, %r4, %r20;
	ld.param.u64 	%rd5, [__cudaparm__Z15MultiplyVectorsPKiS0_Piii_B];
	cvt.s64.s32 	%rd6, %r21;
	mul.wide.s32 	%rd7, %r21, 4;
	add.u64 	%rd8, %rd5, %rd7;
	ld.global.s32 	%r22, [%rd8+0];
	.loc	14	35	0
	ld.global.s32 	%r23, [%rd8+4];
	.loc	14	36	0
	ld.global.s32 	%r24, [%rd8+8];
	.loc	14	37	0
	ld.global.s32 	%r25, [%rd8+12];
	.loc	14	38	0
	ld.global.s32 	%r26, [%rd8+16];
	.loc	14	39	0
	ld.global.s32 	%r27, [%rd8+20];
	.loc	14	40	0
	ld.global.s32 	%r28, [%rd8+24];
	.loc	14	41	0
	ld.global.s32 	%r29, [%rd8+28];
	.loc	14	42	0
	ld.global.s32 	%r30, [%rd8+32];
	.loc	14	43	0
	ld.global.s32 	%r31, [%rd8+36];
	add.s32 	%r32, %r6, %r22;
	mov.s32 	%r33, 0;
	add.s32 	%r34, %r6, %r23;
	add.s32 	%r35, %r6, %r24;
	add.s32 	%r36, %r6, %r25;
	add.s32 	%r37, %r6, %r26;
	add.s32 	%r38, %r6, %r27;
	add.s32 	%r39, %r6, %r28;
	add.s32 	%r40, %r6, %r29;
	add.s32 	%r41, %r6, %r30;
	add.s32 	%r42, %r6, %r31;
	add.s32 	%r43, %r7, %r22;
	add.s32 	%r44, %r7, %r23;
	add.s32 	%r45, %r7, %r24;
	add.s32 	%r46, %r7, %r25;
	add.s32 	%r47, %r7, %r26;
	add.s32 	%r48, %r7, %r27;
	add.s32 	%r49, %r7, %r28;
	add.s32 	%r50, %r7, %r29;
	add.s32 	%r51, %r7, %r30;
	add.s32 	%r52, %r7, %r31;
	add.s32 	%r53, %r8, %r22;
	add.s32 	%r54, %r8, %r23;
	add.s32 	%r55, %r8, %r24;
	add.s32 	%r56, %r8, %r25;
	add.s32 	%r57, %r8, %r26;
	add.s32 	%r58, %r8, %r27;
	add.s32 	%r59, %r8, %r28;
	add.s32 	%r60, %r8, %r29;
	add.s32 	%r61, %r8, %r30;
	add.s32 	%r62, %r8, %r31;
	add.s32 	%r63, %r9, %r22;
	add.s32 	%r64, %r9, %r23;
	add.s32 	%r65, %r9, %r24;
	add.s32 	%r66, %r9, %r25;
	add.s32 	%r67, %r9, %r26;
	add.s32 	%r68, %r9, %r27;
	add.s32 	%r69, %r9, %r28;
	add.s32 	%r70, %r9, %r29;
	add.s32 	%r71, %r9, %r30;
	add.s32 	%r72, %r9, %r31;
	add.s32 	%r73, %r10, %r22;
	add.s32 	%r74, %r10, %r23;
	add.s32 	%r75, %r10, %r24;
	add.s32 	%r76, %r10, %r25;
	add.s32 	%r77, %r10, %r26;
	add.s32 	%r78, %r10, %r27;
	add.s32 	%r79, %r10, %r28;
	add.s32 	%r80, %r10, %r29;
	add.s32 	%r81, %r10, %r30;
	add.s32 	%r82, %r10, %r31;
	add.s32 	%r83, %r11, %r22;
	add.s32 	%r84, %r11, %r23;
	add.s32 	%r85, %r11, %r24;
	add.s32 	%r86, %r11, %r25;
	add.s32 	%r87, %r11, %r26;
	add.s32 	%r88, %r11, %r27;
	add.s32 	%r89, %r11, %r28;
	add.s32 	%r90, %r11, %r29;
	add.s32 	%r91, %r11, %r30;
	add.s32 	%r92, %r11, %r31;
	add.s32 	%r93, %r12, %r22;
	add.s32 	%r94, %r12, %r23;
	add.s32 	%r95, %r12, %r24;
	add.s32 	%r96, %r12, %r25;
	add.s32 	%r97, %r12, %r26;
	add.s32 	%r98, %r12, %r27;
	add.s32 	%r99, %r12, %r28;
	add.s32 	%r100, %r12, %r29;
	add.s32 	%r101, %r12, %r30;
	add.s32 	%r102, %r12, %r31;
	add.s32 	%r103, %r13, %r22;
	add.s32 	%r104, %r13, %r23;
	add.s32 	%r105, %r13, %r24;
	add.s32 	%r106, %r13, %r25;
	add.s32 	%r107, %r13, %r26;
	add.s32 	%r108, %r13, %r27;
	add.s32 	%r109, %r13, %r28;
	add.s32 	%r110, %r13, %r29;
	add.s32 	%r111, %r13, %r30;
	add.s32 	%r112, %r13, %r31;
	add.s32 	%r113, %r14, %r22;
	add.s32 	%r114, %r14, %r23;
	add.s32 	%r115, %r14, %r24;
	add.s32 	%r116, %r14, %r25;
	add.s32 	%r117, %r14, %r26;
	add.s32 	%r118, %r14, %r27;
	add.s32 	%r119, %r14, %r28;
	add.s32 	%r120, %r14, %r29;
	add.s32 	%r121, %r14, %r30;
	add.s32 	%r122, %r14, %r31;
	add.s32 	%r123, %r15, %r22;
	add.s32 	%r124, %r15, %r23;
	add.s32 	%r125, %r15, %r24;
	add.s32 	%r126, %r15, %r25;
	add.s32 	%r127, %r15, %r26;
	add.s32 	%r128, %r15, %r27;
	add.s32 	%r129, %r15, %r28;
	add.s32 	%r130, %r15, %r29;
	add.s32 	%r131, %r15, %r30;
	add.s32 	%r132, %r15, %r31;
	mov.s32 	%r133, 0;
	mov.s32 	%r134, 0;
	mov.s32 	%r135, 0;
	mov.s32 	%r136, 0;
	mov.s32 	%r137, 0;
	mov.s32 	%r138, 0;
	mov.s32 	%r139, 0;
	mov.s32 	%r140, 0;
	mov.s32 	%r141, 0;
	mov.s32 	%r142, 0;
	mov.s32 	%r143, 0;
	mov.s32 	%r144, 0;
	mov.s32 	%r145, 0;
	mov.s32 	%r146, 0;
	mov.s32 	%r147, 0;
	mov.s32 	%r148, 0;
	mov.s32 	%r149, 0;
	mov.s32 	%r150, 0;
	mov.s32 	%r151, 0;
	mov.s32 	%r152, 0;
	mov.s32 	%r153, 0;
	mov.s32 	%r154, 0;
	mov.s32 	%r155, 0;
	mov.s32 	%r156, 0;
	mov.s32 	%r157, 0;
	mov.s32 	%r158, 0;
	mov.s32 	%r159, 0;
	mov.s32 	%r160, 0;
	mov.s32 	%r161, 0;
	mov.s32 	%r162, 0;
	mov.s32 	%r163, 0;
	mov.s32 	%r164, 0;
	mov.s32 	%r165, 0;
	mov.s32 	%r166, 0;
	mov.s32 	%r167, 0;
	mov.s32 	%r168, 0;
	mov.s32 	%r169, 0;
	mov.s32 	%r170, 0;
	mov.s32 	%r171, 0;
	mov.s32 	%r172, 0;
	mov.s32 	%r173, 0;
	mov.s32 	%r174, 0;
	mov.s32 	%r175, 0;
	mov.s32 	%r176, 0;
	mov.s32 	%r177, 0;
	mov.s32 	%r178, 0;
	mov.s32 	%r179, 0;
	mov.s32 	%r180, 0;
	mov.s32 	%r181, 0;
	mov.s32 	%r182, 0;
	mov.s32 	%r183, 0;
	mov.s32 	%r184, 0;
	mov.s32 	%r185, 0;
	mov.s32 	%r186, 0;
	mov.s32 	%r187, 0;
	mov.s32 	%r188, 0;
	mov.s32 	%r189, 0;
	mov.s32 	%r190, 0;
	mov.s32 	%r191, 0;
	mov.s32 	%r192, 0;
	mov.s32 	%r193, 0;
	mov.s32 	%r194, 0;
	mov.s32 	%r195, 0;
	mov.s32 	%r196, 0;
	mov.s32 	%r197, 0;
	mov.s32 	%r198, 0;
	mov.s32 	%r199, 0;
	mov.s32 	%r200, 0;
	mov.s32 	%r201, 0;
	mov.s32 	%r202, 0;
	mov.s32 	%r203, 0;
	mov.s32 	%r204, 0;
	mov.s32 	%r205, 0;
	mov.s32 	%r206, 0;
	mov.s32 	%r207, 0;
	mov.s32 	%r208, 0;
	mov.s32 	%r209, 0;
	mov.s32 	%r210, 0;
	mov.s32 	%r211, 0;
	mov.s32 	%r212, 0;
	mov.s32 	%r213, 0;
	mov.s32 	%r214, 0;
	mov.s32 	%r215, 0;
	mov.s32 	%r216, 0;
	mov.s32 	%r217, 0;
	mov.s32 	%r218, 0;
	mov.s32 	%r219, 0;
	mov.s32 	%r220, 0;
	mov.s32 	%r221, 0;
	mov.s32 	%r222, 0;
	mov.s32 	%r223, 0;
	mov.s32 	%r224, 0;
	mov.s32 	%r225, 0;
	mov.s32 	%r226, 0;
	mov.s32 	%r227, 0;
	mov.s32 	%r228, 0;
	mov.s32 	%r229, 0;
	mov.s32 	%r230, 0;
	mov.s32 	%r231, 0;
	mov.s32 	%r232, 0;
$Lt_0_1794:
 //<loop> Loop body line 43, nesting depth: 1, iterations: 1000000
	.loc	14	149	0
	add.s32 	%r233, %r32, %r33;
	add.s32 	%r234, %r33, %r233;
	max.s32 	%r232, %r232, %r234;
	.loc	14	150	0
	add.s32 	%r235, %r33, %r34;
	add.s32 	%r236, %r33, %r235;
	max.s32 	%r231, %r231, %r236;
	.loc	14	151	0
	add.s32 	%r237, %r33, %r35;
	add.s32 	%r238, %r33, %r237;
	max.s32 	%r230, %r230, %r238;
	.loc	14	152	0
	add.s32 	%r239, %r33, %r36;
	add.s32 	%r240, %r33, %r239;
	max.s32 	%r229, %r229, %r240;
	.loc	14	153	0
	add.s32 	%r241, %r33, %r37;
	add.s32 	%r242, %r33, %r241;
	max.s32 	%r228, %r228, %r242;
	.loc	14	154	0
	add.s32 	%r243, %r33, %r38;
	add.s32 	%r244, %r33, %r243;
	max.s32 	%r227, %r227, %r244;
	.loc	14	155	0
	add.s32 	%r245, %r33, %r39;
	add.s32 	%r246, %r33, %r245;
	max.s32 	%r226, %r226, %r246;
	.loc	14	156	0
	add.s32 	%r247, %r33, %r40;
	add.s32 	%r248, %r33, %r247;
	max.s32 	%r225, %r225, %r248;
	.loc	14	157	0
	add.s32 	%r249, %r33, %r41;
	add.s32 	%r250, %r33, %r249;
	max.s32 	%r224, %r224, %r250;
	.loc	14	158	0
	add.s32 	%r251, %r33, %r42;
	add.s32 	%r252, %r33, %r251;
	max.s32 	%r223, %r223, %r252;
	.loc	14	159	0
	add.s32 	%r253, %r33, %r43;
	add.s32 	%r254, %r33, %r253;
	max.s32 	%r222, %r222, %r254;
	.loc	14	160	0
	add.s32 	%r255, %r33, %r44;
	add.s32 	%r256, %r33, %r255;
	max.s32 	%r221, %r221, %r256;
	.loc	14	161	0
	add.s32 	%r257, %r33, %r45;
	add.s32 	%r258, %r33, %r257;
	max.s32 	%r220, %r220, %r258;
	.loc	14	162	0
	add.s32 	%r259, %r33, %r46;
	add.s32 	%r260, %r33, %r259;
	max.s32 	%r219, %r219, %r260;
	.loc	14	163	0
	add.s32 	%r261, %r33, %r47;
	add.s32 	%r262, %r33, %r261;
	max.s32 	%r218, %r218, %r262;
	.loc	14	164	0
	add.s32 	%r263, %r33, %r48;
	add.s32 	%r264, %r33, %r263;
	max.s32 	%r217, %r217, %r264;
	.loc	14	165	0
	add.s32 	%r265, %r33, %r49;
	add.s32 	%r266, %r33, %r265;
	max.s32 	%r216, %r216, %r266;
	.loc	14	166	0
	add.s32 	%r267, %r33, %r50;
	add.s32 	%r268, %r33, %r267;
	max.s32 	%r215, %r215, %r268;
	.loc	14	167	0
	add.s32 	%r269, %r33, %r51;
	add.s32 	%r270, %r33, %r269;
	max.s32 	%r214, %r214, %r270;
	.loc	14	168	0
	add.s32 	%r271, %r33, %r52;
	add.s32 	%r272, %r33, %r271;
	max.s32 	%r213, %r213, %r272;
	.loc	14	169	0
	add.s32 	%r273, %r33, %r53;
	add.s32 	%r274, %r33, %r273;
	max.s32 	%r212, %r212, %r274;
	.loc	14	170	0
	add.s32 	%r275, %r33, %r54;
	add.s32 	%r276, %r33, %r275;
	max.s32 	%r211, %r211, %r276;
	.loc	14	171	0
	add.s32 	%r277, %r33, %r55;
	add.s32 	%r278, %r33, %r277;
	max.s32 	%r210, %r210, %r278;
	.loc	14	172	0
	add.s32 	%r279, %r33, %r56;
	add.s32 	%r280, %r33, %r279;
	max.s32 	%r209, %r209, %r280;
	.loc	14	173	0
	add.s32 	%r281, %r33, %r57;
	add.s32 	%r282, %r33, %r281;
	max.s32 	%r208, %r208, %r282;
	.loc	14	174	0
	add.s32 	%r283, %r33, %r58;
	add.s32 	%r284, %r33, %r283;
	max.s32 	%r207, %r207, %r284;
	.loc	14	175	0
	add.s32 	%r285, %r33, %r59;
	add.s32 	%r286, %r33, %r285;
	max.s32 	%r206, %r206, %r286;
	.loc	14	176	0
	add.s32 	%r287, %r33, %r60;
	add.s32 	%r288, %r33, %r287;
	max.s32 	%r205, %r205, %r288;
	.loc	14	177	0
	add.s32 	%r289, %r33, %r61;
	add.s32 	%r290, %r33, %r289;
	max.s32 	%r204, %r204, %r290;
	.loc	14	178	0
	add.s32 	%r291, %r33, %r62;
	add.s32 	%r292, %r33, %r291;
	max.s32 	%r203, %r203, %r292;
	.loc	14	179	0
	add.s32 	%r293, %r33, %r63;
	add.s32 	%r294, %r33, %r293;
	max.s32 	%r202, %r202, %r294;
	.loc	14	180	0
	add.s32 	%r295, %r33, %r64;
	add.s32 	%r296, %r33, %r295;
	max.s32 	%r201, %r201, %r296;
	.loc	14	181	0
	add.s32 	%r297, %r33, %r65;
	add.s32 	%r298, %r33, %r297;
	max.s32 	%r200, %r200, %r298;
	.loc	14	182	0
	add.s32 	%r299, %r33, %r66;
	add.s32 	%r300, %r33, %r299;
	max.s32 	%r199, %r199, %r300;
	.loc	14	183	0
	add.s32 	%r301, %r33, %r67;
	add.s32 	%r302, %r33, %r301;
	max.s32 	%r198, %r198, %r302;
	.loc	14	184	0
	add.s32 	%r303, %r33, %r68;
	add.s32 	%r304, %r33, %r303;
	max.s32 	%r197, %r197, %r304;
	.loc	14	185	0
	add.s32 	%r305, %r33, %r69;
	add.s32 	%r306, %r33, %r305;
	max.s32 	%r196, %r196, %r306;
	.loc	14	186	0
	add.s32 	%r307, %r33, %r70;
	add.s32 	%r308, %r33, %r307;
	max.s32 	%r195, %r195, %r308;
	.loc	14	187	0
	add.s32 	%r309, %r33, %r71;
	add.s32 	%r310, %r33, %r309;
	max.s32 	%r194, %r194, %r310;
	.loc	14	188	0
	add.s32 	%r311, %r33, %r72;
	add.s32 	%r312, %r33, %r311;
	max.s32 	%r193, %r193, %r312;
	.loc	14	189	0
	add.s32 	%r313, %r33, %r73;
	add.s32 	%r314, %r33, %r313;
	max.s32 	%r192, %r192, %r314;
	.loc	14	190	0
	add.s32 	%r315, %r33, %r74;
	add.s32 	%r316, %r33, %r315;
	max.s32 	%r191, %r191, %r316;
	.loc	14	191	0
	add.s32 	%r317, %r33, %r75;
	add.s32 	%r318, %r33, %r317;
	max.s32 	%r190, %r190, %r318;
	.loc	14	192	0
	add.s32 	%r319, %r33, %r76;
	add.s32 	%r320, %r33, %r319;
	max.s32 	%r189, %r189, %r320;
	.loc	14	193	0
	add.s32 	%r321, %r33, %r77;
	add.s32 	%r322, %r33, %r321;
	max.s32 	%r188, %r188, %r322;
	.loc	14	194	0
	add.s32 	%r323, %r33, %r78;
	add.s32 	%r324, %r33, %r323;
	max.s32 	%r187, %r187, %r324;
	.loc	14	195	0
	add.s32 	%r325, %r33, %r79;
	add.s32 	%r326, %r33, %r325;
	max.s32 	%r186, %r186, %r326;
	.loc	14	196	0
	add.s32 	%r327, %r33, %r80;
	add.s32 	%r328, %r33, %r327;
	max.s32 	%r185, %r185, %r328;
	.loc	14	197	0
	add.s32 	%r329, %r33, %r81;
	add.s32 	%r330, %r33, %r329;
	max.s32 	%r184, %r184, %r330;
	.loc	14	198	0
	add.s32 	%r331, %r33, %r82;
	add.s32 	%r332, %r33, %r331;
	max.s32 	%r183, %r183, %r332;
	.loc	14	199	0
	add.s32 	%r333, %r33, %r83;
	add.s32 	%r334, %r33, %r333;
	max.s32 	%r182, %r182, %r334;
	.loc	14	200	0
	add.s32 	%r335, %r33, %r84;
	add.s32 	%r336, %r33, %r335;
	max.s32 	%r181, %r181, %r336;
	.loc	14	201	0
	add.s32 	%r337, %r33, %r85;
	add.s32 	%r338, %r33, %r337;
	max.s32 	%r180, %r180, %r338;
	.loc	14	202	0
	add.s32 	%r339, %r33, %r86;
	add.s32 	%r340, %r33, %r339;
	max.s32 	%r179, %r179, %r340;
	.loc	14	203	0
	add.s32 	%r341, %r33, %r87;
	add.s32 	%r342, %r33, %r341;
	max.s32 	%r178, %r178, %r342;
	.loc	14	204	0
	add.s32 	%r343, %r33, %r88;
	add.s32 	%r344, %r33, %r343;
	max.s32 	%r177, %r177, %r344;
	.loc	14	205	0
	add.s32 	%r345, %r33, %r89;
	add.s32 	%r346, %r33, %r345;
	max.s32 	%r176, %r176, %r346;
	.loc	14	206	0
	add.s32 	%r347, %r33, %r90;
	add.s32 	%r348, %r33, %r347;
	max.s32 	%r175, %r175, %r348;
	.loc	14	207	0
	add.s32 	%r349, %r33, %r91;
	add.s32 	%r350, %r33, %r349;
	max.s32 	%r174, %r174, %r350;
	.loc	14	208	0
	add.s32 	%r351, %r33, %r92;
	add.s32 	%r352, %r33, %r351;
	max.s32 	%r173, %r173, %r352;
	.loc	14	209	0
	add.s32 	%r353, %r33, %r93;
	add.s32 	%r354, %r33, %r353;
	max.s32 	%r172, %r172, %r354;
	.loc	14	210	0
	add.s32 	%r355, %r33, %r94;
	add.s32 	%r356, %r33, %r355;
	max.s32 	%r171, %r171, %r356;
	.loc	14	211	0
	add.s32 	%r357, %r33, %r95;
	add.s32 	%r358, %r33, %r357;
	max.s32 	%r170, %r170, %r358;
	.loc	14	212	0
	add.s32 	%r359, %r33, %r96;
	add.s32 	%r360, %r33, %r359;
	max.s32 	%r169, %r169, %r360;
	.loc	14	213	0
	add.s32 	%r361, %r33, %r97;
	add.s32 	%r362, %r33, %r361;
	max.s32 	%r168, %r168, %r362;
	.loc	14	214	0
	add.s32 	%r363, %r33, %r98;
	add.s32 	%r364, %r33, %r363;
	max.s32 	%r167, %r167, %r364;
	.loc	14	215	0
	add.s32 	%r365, %r33, %r99;
	add.s32 	%r366, %r33, %r365;
	max.s32 	%r166, %r166, %r366;
	.loc	14	216	0
	add.s32 	%r367, %r33, %r100;
	add.s32 	%r368, %r33, %r367;
	max.s32 	%r165, %r165, %r368;
	.loc	14	217	0
	add.s32 	%r369, %r33, %r101;
	add.s32 	%r370, %r33, %r369;
	max.s32 	%r164, %r164, %r370;
	.loc	14	218	0
	add.s32 	%r371, %r33, %r102;
	add.s32 	%r372, %r33, %r371;
	max.s32 	%r163, %r163, %r372;
	.loc	14	219	0
	add.s32 	%r373, %r33, %r103;
	add.s32 	%r374, %r33, %r373;
	max.s32 	%r162, %r162, %r374;
	.loc	14	220	0
	add.s32 	%r375, %r33, %r104;
	add.s32 	%r376, %r33, %r375;
	max.s32 	%r161, %r161, %r376;
	.loc	14	221	0
	add.s32 	%r377, %r33, %r105;
	add.s32 	%r378, %r33, %r377;
	max.s32 	%r160, %r160, %r378;
	.loc	14	222	0
	add.s32 	%r379, %r33, %r106;
	add.s32 	%r380, %r33, %r379;
	max.s32 	%r159, %r159, %r380;
	.loc	14	223	0
	add.s32 	%r381, %r33, %r107;
	add.s32 	%r382, %r33, %r381;
	max.s32 	%r158, %r158, %r382;
	.loc	14	224	0
	add.s32 	%r383, %r33, %r108;
	add.s32 	%r384, %r33, %r383;
	max.s32 	%r157, %r157, %r384;
	.loc	14	225	0
	add.s32 	%r385, %r33, %r109;
	add.s32 	%r386, %r33, %r385;
	max.s32 	%r156, %r156, %r386;
	.loc	14	226	0
	add.s32 	%r387, %r33, %r110;
	add.s32 	%r388, %r33, %r387;
	max.s32 	%r155, %r155, %r388;
	.loc	14	227	0
	add.s32 	%r389, %r33, %r111;
	add.s32 	%r390, %r33, %r389;
	max.s32 	%r154, %r154, %r390;
	.loc	14	228	0
	add.s32 	%r391, %r33, %r112;
	add.s32 	%r392, %r33, %r391;
	max.s32 	%r153, %r153, %r392;
	.loc	14	229	0
	add.s32 	%r393, %r33, %r113;
	add.s32 	%r394, %r33, %r393;
	max.s32 	%r152, %r152, %r394;
	.loc	14	230	0
	add.s32 	%r395, %r33, %r114;
	add.s32 	%r396, %r33, %r395;
	max.s32 	%r151, %r151, %r396;
	.loc	14	231	0
	add.s32 	%r397, %r33, %r115;
	add.s32 	%r398, %r33, %r397;
	max.s32 	%r150, %r150, %r398;
	.loc	14	232	0
	add.s32 	%r399, %r33, %r116;
	add.s32 	%r400, %r33, %r399;
	max.s32 	%r149, %r149, %r400;
	.loc	14	233	0
	add.s32 	%r401, %r33, %r117;
	add.s32 	%r402, %r33, %r401;
	max.s32 	%r148, %r148, %r402;
	.loc	14	234	0
	add.s32 	%r403, %r33, %r118;
	add.s32 	%r404, %r33, %r403;
	max.s32 	%r147, %r147, %r404;
	.loc	14	235	0
	add.s32 	%r405, %r33, %r119;
	add.s32 	%r406, %r33, %r405;
	max.s32 	%r146, %r146, %r406;
	.loc	14	236	0
	add.s32 	%r407, %r33, %r120;
	add.s32 	%r408, %r33, %r407;
	max.s32 	%r145, %r145, %r408;
	.loc	14	237	0
	add.s32 	%r409, %r33, %r121;
	add.s32 	%r410, %r33, %r409;
	max.s32 	%r144, %r144, %r410;
	.loc	14	238	0
	add.s32 	%r411, %r33, %r122;
	add.s32 	%r412, %r33, %r411;
	max.s32 	%r143, %r143, %r412;
	.loc	14	239	0
	add.s32 	%r413, %r33, %r123;
	add.s32 	%r414, %r33, %r413;
	max.s32 	%r142, %r142, %r414;
	.loc	14	240	0
	add.s32 	%r415, %r33, %r124;
	add.s32 	%r416, %r33, %r415;
	max.s32 	%r141, %r141, %r416;
	.loc	14	241	0
	add.s32 	%r417, %r33, %r125;
	add.s32 	%r418, %r33, %r417;
	max.s32 	%r140, %r140, %r418;
	.loc	14	242	0
	add.s32 	%r419, %r33, %r126;
	add.s32 	%r420, %r33, %r419;
	max.s32 	%r139, %r139, %r420;
	.loc	14	243	0
	add.s32 	%r421, %r33, %r127;
	add.s32 	%r422, %r33, %r421;
	max.s32 	%r138, %r138, %r422;
	.loc	14	244	0
	add.s32 	%r423, %r33, %r128;
	add.s32 	%r424, %r33, %r423;
	max.s32 	%r137, %r137, %r424;
	.loc	14	245	0
	add.s32 	%r425, %r33, %r129;
	add.s32 	%r426, %r33, %r425;
	max.s32 	%r136, %r136, %r426;
	.loc	14	246	0
	add.s32 	%r427, %r33, %r130;
	add.s32 	%r428, %r33, %r427;
	max.s32 	%r135, %r135, %r428;
	.loc	14	247	0
	add.s32 	%r429, %r33, %r131;
	add.s32 	%r430, %r33, %r429;
	max.s32 	%r134, %r134, %r430;
	.loc	14	248	0
	add.s32 	%r431, %r33, %r132;
	add.s32 	%r432, %r33, %r431;
	max.s32 	%r133, %r133, %r432;
	add.s32 	%r33, %r33, 10;
	mov.u32 	%r433, 10000000;
	setp.ne.s32 	%p1, %r33, %r433;
	@%p1 bra 	$Lt_0_1794;
	.loc	14	278	0
	cvt.u32.u16 	%r434, %nctaid.x;
	.loc	14	22	0
	ld.param.s32 	%r4, [__cudaparm__Z15MultiplyVectorsPKiS0_Piii_x];
	.loc	14	278	0
	mul.lo.u32 	%r435, %r4, %r434;
	mul.lo.u32 	%r436, %r435, %r16;
	ld.param.u64 	%rd9, [__cudaparm__Z15MultiplyVectorsPKiS0_Piii_C];
	mul.lo.s32 	%r437, %r436, %r5;
	add.s32 	%r438, %r21, %r437;
	cvt.s64.s32 	%rd10, %r438;
	mul.wide.s32 	%rd11, %r438, 4;
	add.u64 	%rd12, %rd9, %rd11;
	st.global.s32 	[%rd12+0], %r232;
	.loc	14	279	0
	st.global.s32 	[%rd12+4], %r231;
	.loc	14	280	0
	st.global.s32 	[%rd12+8], %r230;
	.loc	14	281	0
	st.global.s32 	[%rd12+12], %r229;
	.loc	14	282	0
	st.global.s32 	[%rd12+16], %r228;
	.loc	14	283	0
	st.global.s32 	[%rd12+20], %r227;
	.loc	14	284	0
	st.global.s32 	[%rd12+24], %r226;
	.loc	14	285	0
	st.global.s32 	[%rd12+28], %r225;
	.loc	14	286	0
	st.global.s32 	[%rd12+32], %r224;
	.loc	14	287	0
	st.global.s32 	[%rd12+36], %r223;
	.loc	14	288	0
	add.s32 	%r439, %r5, 1;
	mul.lo.s32 	%r440, %r439, %r436;
	add.s32 	%r441, %r21, %r440;
	cvt.s64.s32 	%rd13, %r441;
	mul.wide.s32 	%rd14, %r441, 4;
	add.u64 	%rd15, %rd9, %rd14;
	st.global.s32 	[%rd15+0], %r222;
	.loc	14	289	0
	st.global.s32 	[%rd15+4], %r221;
	.loc	14	290	0
	st.global.s32 	[%rd15+8], %r220;
	.loc	14	291	0
	st.global.s32 	[%rd15+12], %r219;
	.loc	14	292	0
	st.global.s32 	[%rd15+16], %r218;
	.loc	14	293	0
	st.global.s32 	[%rd15+20], %r217;
	.loc	14	294	0
	st.global.s32 	[%rd15+24], %r216;
	.loc	14	295	0
	st.global.s32 	[%rd15+28], %r215;
	.loc	14	296	0
	st.global.s32 	[%rd15+32], %r214;
	.loc	14	297	0
	st.global.s32 	[%rd15+36], %r213;
	.loc	14	298	0
	add.s32 	%r442, %r5, 2;
	mul.lo.s32 	%r443, %r442, %r436;
	add.s32 	%r444, %r21, %r443;
	cvt.s64.s32 	%rd16, %r444;
	mul.wide.s32 	%rd17, %r444, 4;
	add.u64 	%rd18, %rd9, %rd17;
	st.global.s32 	[%rd18+0], %r212;
	.loc	14	299	0
	st.global.s32 	[%rd18+4], %r211;
	.loc	14	300	0
	st.global.s32 	[%rd18+8], %r210;
	.loc	14	301	0
	st.global.s32 	[%rd18+12], %r209;
	.loc	14	302	0
	st.global.s32 	[%rd18+16], %r208;
	.loc	14	303	0
	st.global.s32 	[%rd18+20], %r207;
	.loc	14	304	0
	st.global.s32 	[%rd18+24], %r206;
	.loc	14	305	0
	st.global.s32 	[%rd18+28], %r205;
	.loc	14	306	0
	st.global.s32 	[%rd18+32], %r204;
	.loc	14	307	0
	st.global.s32 	[%rd18+36], %r203;
	.loc	14	308	0
	add.s32 	%r445, %r5, 3;
	mul.lo.s32 	%r446, %r445, %r436;
	add.s32 	%r447, %r21, %r446;
	cvt.s64.s32 	%rd19, %r447;
	mul.wide.s32 	%rd20, %r447, 4;
	add.u64 	%rd21, %rd9, %rd20;
	st.global.s32 	[%rd21+0], %r202;
	.loc	14	309	0
	st.global.s32 	[%rd21+4], %r201;
	.loc	14	310	0
	st.global.s32 	[%rd21+8], %r200;
	.loc	14	311	0
	st.global.s32 	[%rd21+12], %r199;
	.loc	14	312	0
	st.global.s32 	[%rd21+16], %r198;
	.loc	14	313	0
	st.global.s32 	[%rd21+20], %r197;
	.loc	14	314	0
	st.global.s32 	[%rd21+24], %r196;
	.loc	14	315	0
	st.global.s32 	[%rd21+28], %r195;
	.loc	14	316	0
	st.global.s32 	[%rd21+32], %r194;
	.loc	14	317	0
	st.global.s32 	[%rd21+36], %r193;
	.loc	14	318	0
	add.s32 	%r448, %r5, 4;
	mul.lo.s32 	%r449, %r448, %r436;
	add.s32 	%r450, %r21, %r449;
	cvt.s64.s32 	%rd22, %r450;
	mul.wide.s32 	%rd23, %r450, 4;
	add.u64 	%rd24, %rd9, %rd23;
	st.global.s32 	[%rd24+0], %r192;
	.loc	14	319	0
	st.global.s32 	[%rd24+4], %r191;
	.loc	14	320	0
	st.global.s32 	[%rd24+8], %r190;
	.loc	14	321	0
	st.global.s32 	[%rd24+12], %r189;
	.loc	14	322	0
	st.global.s32 	[%rd24+16], %r188;
	.loc	14	323	0
	st.global.s32 	[%rd24+20], %r187;
	.loc	14	324	0
	st.global.s32 	[%rd24+24], %r186;
	.loc	14	325	0
	st.global.s32 	[%rd24+28], %r185;
	.loc	14	326	0
	st.global.s32 	[%rd24+32], %r184;
	.loc	14	327	0
	st.global.s32 	[%rd24+36], %r183;
	.loc	14	328	0
	add.s32 	%r451, %r5, 5;
	mul.lo.s32 	%r452, %r451, %r436;
	add.s32 	%r453, %r21, %r452;
	cvt.s64.s32 	%rd25, %r453;
	mul.wide.s32 	%rd26, %r453, 4;
	add.u64 	%rd27, %rd9, %rd26;
	st.global.s32 	[%rd27+0], %r182;
	.loc	14	329	0
	st.global.s32 	[%rd27+4], %r181;
	.loc	14	330	0
	st.global.s32 	[%rd27+8], %r180;
	.loc	14	331	0
	st.global.s32 	[%rd27+12], %r179;
	.loc	14	332	0
	st.global.s32 	[%rd27+16], %r178;
	.loc	14	333	0
	st.global.s32 	[%rd27+20], %r177;
	.loc	14	334	0
	st.global.s32 	[%rd27+24], %r176;
	.loc	14	335	0
	st.global.s32 	[%rd27+28], %r175;
	.loc	14	336	0
	st.global.s32 	[%rd27+32], %r174;
	.loc	14	337	0
	st.global.s32 	[%rd27+36], %r173;
	.loc	14	338	0
	add.s32 	%r454, %r5, 6;
	mul.lo.s32 	%r455, %r454, %r436;
	add.s32 	%r456, %r21, %r455;
	cvt.s64.s32 	%rd28, %r456;
	mul.wide.s32 	%rd29, %r456, 4;
	add.u64 	%rd30, %rd9, %rd29;
	st.global.s32 	[%rd30+0], %r172;
	.loc	14	339	0
	st.global.s32 	[%rd30+4], %r171;
	.loc	14	340	0
	st.global.s32 	[%rd30+8], %r170;
	.loc	14	341	0
	st.global.s32 	[%rd30+12], %r169;
	.loc	14	342	0
	st.global.s32 	[%rd30+16], %r168;
	.loc	14	343	0
	st.global.s32 	[%rd30+20], %r167;
	.loc	14	344	0
	st.global.s32 	[%rd30+24], %r166;
	.loc	14	345	0
	st.global.s32 	[%rd30+28], %r165;
	.loc	14	346	0
	st.global.s32 	[%rd30+32], %r164;
	.loc	14	347	0
	st.global.s32 	[%rd30+36], %r163;
	.loc	14	348	0
	add.s32 	%r457, %r5, 7;
	mul.lo.s32 	%r458, %r457, %r436;
	add.s32 	%r459, %r21, %r458;
	cvt.s64.s32 	%rd31, %r459;
	mul.wide.s32 	%rd32, %r459, 4;
	add.u64 	%rd33, %rd9, %rd32;
	st.global.s32 	[%rd33+0], %r162;
	.loc	14	349	0
	st.global.s32 	[%rd33+4], %r161;
	.loc	14	350	0
	st.global.s32 	[%rd33+8], %r160;
	.loc	14	351	0
	st.global.s32 	[%rd33+12], %r159;
	.loc	14	352	0
	st.global.s32 	[%rd33+16], %r158;
	.loc	14	353	0
	st.global.s32 	[%rd33+20], %r157;
	.loc	14	354	0
	st.global.s32 	[%rd33+24], %r156;
	.loc	14	355	0
	st.global.s32 	[%rd33+28], %r155;
	.loc	14	356	0
	st.global.s32 	[%rd33+32], %r154;
	.loc	14	357	0
	st.global.s32 	[%rd33+36], %r153;
	.loc	14	358	0
	add.s32 	%r460, %r5, 8;
	mul.lo.s32 	%r461, %r460, %r436;
	add.s32 	%r462, %r21, %r461;
	cvt.s64.s32 	%rd34, %r462;
	mul.wide.s32 	%rd35, %r462, 4;
	add.u64 	%rd36, %rd9, %rd35;
	st.global.s32 	[%rd36+0], %r152;
	.loc	14	359	0
	st.global.s32 	[%rd36+4], %r151;
	.loc	14	360	0
	st.global.s32 	[%rd36+8], %r150;
	.loc	14	361	0
	st.global.s32 	[%rd36+12], %r149;
	.loc	14	362	0
	st.global.s32 	[%rd36+16], %r148;
	.loc	14	363	0
	st.global.s32 	[%rd36+20], %r147;
	.loc	14	364	0
	st.global.s32 	[%rd36+24], %r146;
	.loc	14	365	0
	st.global.s32 	[%rd36+28], %r145;
	.loc	14	366	0
	st.global.s32 	[%rd36+32], %r144;
	.loc	14	367	0
	st.global.s32 	[%rd36+36], %r143;
	.loc	14	368	0
	add.s32 	%r463, %r5, 9;
	mul.lo.s32 	%r464, %r463, %r436;
	add.s32 	%r465, %r21, %r464;
	cvt.s64.s32 	%rd37, %r465;
	mul.wide.s32 	%rd38, %r465, 4;
	add.u64 	%rd39, %rd9, %rd38;
	st.global.s32 	[%rd39+0], %r142;
	.loc	14	369	0
	st.global.s32 	[%rd39+4], %r141;
	.loc	14	370	0
	st.global.s32 	[%rd39+8], %r140;
	.loc	14	371	0
	st.global.s32 	[%rd39+12], %r139;
	.loc	14	372	0
	st.global.s32 	[%rd39+16], %r138;
	.loc	14	373	0
	st.global.s32 	[%rd39+20], %r137;
	.loc	14	374	0
	st.global.s32 	[%rd39+24], %r136;
	.loc	14	375	0
	st.global.s32 	[%rd39+28], %r135;
	.loc	14	376	0
	st.global.s32 	[%rd39+32], %r134;
	.loc	14	377	0
	st.global.s32 	[%rd39+36], %r133;
	.loc	14	380	0
	exit;
$LDWend__Z15MultiplyVectorsPKiS0_Piii:
	} // _Z15MultiplyVectorsPKiS0_Piii



// ===== COMPILED SASS (sm_100) =====

	.target	sm_100

	.elftype	@"ET_EXEC"


//--------------------- .note.nv.tkinfo           --------------------------
	.section	.note.nv.tkinfo,"",@"SHT_NOTE"
	.sectionflags	@"SHF_NOTE_NV_TKINFO"
	.tkinfo
        /*0018*/ 	.word	0x00000002
        /*0030*/ 	.string	""
        /*0030*/ 	.string	"ptxas"
        /*0030*/ 	.string	"Cuda compilation tools, release 13.0, V13.0.88"
        /*0030*/ 	.string	"Build cuda_13.0.r13.0/compiler.36424714_0"
        /*0030*/ 	.string	"-arch sm_100 "



//--------------------- .note.nv.cuinfo           --------------------------
	.section	.note.nv.cuinfo,"",@"SHT_NOTE"
	.sectionflags	@"SHF_NOTE_NV_CUINFO"
        /*0018*/ 	.short	0x0002
        /*001a*/ 	.short	0x000a
        /*001c*/ 	.short	0x0082
	.zero		2


//--------------------- .nv.info                  --------------------------
	.section	.nv.info,"",@"SHT_CUDA_INFO"
	.align	4


	//----- nvinfo : EIATTR_REGCOUNT
	.align		4
        /*0000*/ 	.byte	0x04, 0x2f
        /*0002*/ 	.short	(.L_1 - .L_0)
	.align		4
.L_0:
        /*0004*/ 	.word	index@(_Z15MultiplyVectorsPKiS0_Piii)
        /*0008*/ 	.word	0x000000db


	//----- nvinfo : EIATTR_FRAME_SIZE
	.align		4
.L_1:
        /*000c*/ 	.byte	0x04, 0x11
        /*000e*/ 	.short	(.L_3 - .L_2)
	.align		4
.L_2:
        /*0010*/ 	.word	index@(_Z15MultiplyVectorsPKiS0_Piii)
        /*0014*/ 	.word	0x00000000


	//----- nvinfo : EIATTR_MIN_STACK_SIZE
	.align		4
.L_3:
        /*0018*/ 	.byte	0x04, 0x12
        /*001a*/ 	.short	(.L_5 - .L_4)
	.align		4
.L_4:
        /*001c*/ 	.word	index@(_Z15MultiplyVectorsPKiS0_Piii)
        /*0020*/ 	.word	0x00000000
.L_5:


//--------------------- .nv.compat                --------------------------
	.section	.nv.compat,"",@"SHT_CUDA_COMPAT_INFO"
	.align	4
        /*0000*/ 	.byte	0x02, 0x09, 0x00, 0x00, 0x02, 0x02, 0x01, 0x00, 0x02, 0x05, 0x05, 0x00, 0x03, 0x07, 0x01, 0x01
        /*0010*/ 	.byte	0x02, 0x03, 0x00, 0x00, 0x02, 0x06, 0x01, 0x00, 0x04, 0x0b, 0x08, 0x00, 0x09, 0x00, 0x00, 0x00
        /*0020*/ 	.byte	0x00, 0x00, 0x00, 0x00


//--------------------- .nv.info._Z15MultiplyVectorsPKiS0_Piii --------------------------
	.section	.nv.info._Z15MultiplyVectorsPKiS0_Piii,"",@"SHT_CUDA_INFO"
	.sectionflags	@""
	.align	4


	//----- nvinfo : EIATTR_CUDA_API_VERSION
	.align		4
        /*0000*/ 	.byte	0x04, 0x37
        /*0002*/ 	.short	(.L_7 - .L_6)
.L_6:
        /*0004*/ 	.word	0x00000082


	//----- nvinfo : EIATTR_KPARAM_INFO
	.align		4
.L_7:
        /*0008*/ 	.byte	0x04, 0x17
        /*000a*/ 	.short	(.L_9 - .L_8)
.L_8:
        /*000c*/ 	.word	0x00000000
        /*0010*/ 	.short	0x0004
        /*0012*/ 	.short	0x001c
        /*0014*/ 	.byte	0x00, 0xf0, 0x11, 0x00


	//----- nvinfo : EIATTR_KPARAM_INFO
	.align		4
.L_9:
        /*0018*/ 	.byte	0x04, 0x17
        /*001a*/ 	.short	(.L_11 - .L_10)
.L_10:
        /*001c*/ 	.word	0x00000000
        /*0020*/ 	.short	0x0003
        /*0022*/ 	.short	0x0018
        /*0024*/ 	.byte	0x00, 0xf0, 0x11, 0x00


	//----- nvinfo : EIATTR_KPARAM_INFO
	.align		4
.L_11:
        /*0028*/ 	.byte	0x04, 0x17
        /*002a*/ 	.short	(.L_13 - .L_12)
.L_12:
        /*002c*/ 	.word	0x00000000
        /*0030*/ 	.short	0x0002
        /*0032*/ 	.short	0x0010
        /*0034*/ 	.byte	0x00, 0xf0, 0x21, 0x00


	//----- nvinfo : EIATTR_KPARAM_INFO
	.align		4
.L_13:
        /*0038*/ 	.byte	0x04, 0x17
        /*003a*/ 	.short	(.L_15 - .L_14)
.L_14:
        /*003c*/ 	.word	0x00000000
        /*0040*/ 	.short	0x0001
        /*0042*/ 	.short	0x0008
        /*0044*/ 	.byte	0x00, 0xf0, 0x21, 0x00


	//----- nvinfo : EIATTR_KPARAM_INFO
	.align		4
.L_15:
        /*0048*/ 	.byte	0x04, 0x17
        /*004a*/ 	.short	(.L_17 - .L_16)
.L_16:
        /*004c*/ 	.word	0x00000000
        /*0050*/ 	.short	0x0000
        /*0052*/ 	.short	0x0000
        /*0054*/ 	.byte	0x00, 0xf0, 0x21, 0x00


	//----- nvinfo : EIATTR_SPARSE_MMA_MASK
	.align		4
.L_17:
        /*0058*/ 	.byte	0x03, 0x50
        /*005a*/ 	.short	0x0000


	//----- nvinfo : EIATTR_MAXREG_COUNT
	.align		4
        /*005c*/ 	.byte	0x03, 0x1b
        /*005e*/ 	.short	0x00ff


	//----- nvinfo : EIATTR_MERCURY_ISA_VERSION
	.align		4
        /*0060*/ 	.byte	0x03, 0x5f
        /*0062*/ 	.short	0x0101


	//----- nvinfo : EIATTR_VRC_CTA_INIT_COUNT
	.align		4
        /*0064*/ 	.byte	0x02, 0x4a
	.zero		1
	.zero		1


	//----- nvinfo : EIATTR_EXIT_INSTR_OFFSETS
	.align		4
        /*0068*/ 	.byte	0x04, 0x1c
        /*006a*/ 	.short	(.L_19 - .L_18)


	//   ....[0]....
.L_18:
        /*006c*/ 	.word	0x00002140


	//----- nvinfo : EIATTR_CBANK_PARAM_SIZE
	.align		4
.L_19:
        /*0070*/ 	.byte	0x03, 0x19
        /*0072*/ 	.short	0x0020


	//----- nvinfo : EIATTR_PARAM_CBANK
	.align		4
        /*0074*/ 	.byte	0x04, 0x0a
        /*0076*/ 	.short	(.L_21 - .L_20)
	.align		4
.L_20:
        /*0078*/ 	.word	index@(.nv.constant0._Z15MultiplyVectorsPKiS0_Piii)
        /*007c*/ 	.short	0x0380
        /*007e*/ 	.short	0x0020


	//----- nvinfo : EIATTR_SW_WAR
	.align		4
.L_21:
        /*0080*/ 	.byte	0x04, 0x36
        /*0082*/ 	.short	(.L_23 - .L_22)
.L_22:
        /*0084*/ 	.word	0x00000008
.L_23:


//--------------------- .nv.callgraph             --------------------------
	.section	.nv.callgraph,"",@"SHT_CUDA_CALLGRAPH"
	.align	4
	.sectionentsize	8
	.align		4
        /*0000*/ 	.word	0x00000000
	.align		4
        /*0004*/ 	.word	0xffffffff
	.align		4
        /*0008*/ 	.word	0x00000000
	.align		4
        /*000c*/ 	.word	0xfffffffe
	.align		4
        /*0010*/ 	.word	0x00000000
	.align		4
        /*0014*/ 	.word	0xfffffffd
	.align		4
        /*0018*/ 	.word	0x00000000
	.align		4
        /*001c*/ 	.word	0xfffffffc


//--------------------- .text._Z15MultiplyVectorsPKiS0_Piii --------------------------
	.section	.text._Z15MultiplyVectorsPKiS0_Piii,"ax",@progbits
	.align	128
.text._Z15MultiplyVectorsPKiS0_Piii:
        .type           _Z15MultiplyVectorsPKiS0_Piii,@function
        .size           _Z15MultiplyVectorsPKiS0_Piii,(.L_x_2 - _Z15MultiplyVectorsPKiS0_Piii)
        .other          _Z15MultiplyVectorsPKiS0_Piii,@"STO_CUDA_ENTRY STV_DEFAULT"
_Z15MultiplyVectorsPKiS0_Piii:
[----:B------:R-:W-:Y:S01]  /*0000*/  LDC R1, c[0x0][0x37c] ;  /* 0x0000df00ff017b82 */ /* 0x000fe20000000800 */
[----:B------:R-:W0:Y:S01]  /*0010*/  S2R R5, SR_TID.X ;  /* 0x0000000000057919 */ /* 0x000e220000002100 */
[----:B------:R-:W1:Y:S06]  /*0020*/  LDCU UR4, c[0x0][0x364] ;  /* 0x00006c80ff0477ac */ /* 0x000e6c0008000800 */
[----:B------:R-:W2:Y:S01]  /*0030*/  LDC R0, c[0x0][0x374] ;  /* 0x0000dd00ff007b82 */ /* 0x000ea20000000800 */
[----:B------:R-:W3:Y:S01]  /*0040*/  S2R R2, SR_TID.Y ;  /* 0x0000000000027919 */ /* 0x000ee20000002200 */
[----:B------:R-:W4:Y:S01]  /*0050*/  LDCU UR5, c[0x0][0x398] ;  /* 0x00007300ff0577ac */ /* 0x000f220008000800 */
[----:B------:R-:W5:Y:S01]  /*0060*/  S2R R3, SR_CTAID.X ;  /* 0x0000000000037919 */ /* 0x000f620000002500 */
[----:B------:R-:W4:Y:S04]  /*0070*/  LDCU.64 UR6, c[0x0][0x358] ;  /* 0x00006b00ff0677ac */ /* 0x000f280008000a00 */
[----:B------:R-:W4:Y:S01]  /*0080*/  LDC.64 R6, c[0x0][0x380] ;  /* 0x0000e000ff067b82 */ /* 0x000f220000000a00 */
[----:B------:R-:W5:Y:S07]  /*0090*/  S2R R4, SR_CTAID.Y ;  /* 0x0000000000047919 */ /* 0x000f6e0000002600 */
[----:B------:R-:W4:Y:S01]  /*00a0*/  LDC.64 R8, c[0x0][0x388] ;  /* 0x0000e200ff087b82 */ /* 0x000f220000000a00 */
[----:B-1----:R-:W-:Y:S01]  /*00b0*/  ULOP3.LUT UR4, UR4, 0xffff, URZ, 0xc0, !UPT ;  /* 0x0000ffff04047892 */ /* 0x002fe2000f8ec0ff */
[----:B--2---:R-:W-:-:S02]  /*00c0*/  LOP3.LUT R0, R0, 0xffff, RZ, 0xc0, !PT ;  /* 0x0000ffff00007812 */ /* 0x004fc400078ec0ff */
[----:B0-----:R-:W-:Y:S02]  /*00d0*/  LOP3.LUT R5, R5, 0xffff, RZ, 0xc0, !PT ;  /* 0x0000ffff05057812 */ /* 0x001fe400078ec0ff */
[----:B---3--:R-:W-:Y:S02]  /*00e0*/  LOP3.LUT R2, R2, 0xffff, RZ, 0xc0, !PT ;  /* 0x0000ffff02027812 */ /* 0x008fe400078ec0ff */
[----:B-----5:R-:W-:-:S03]  /*00f0*/  LOP3.LUT R3, R3, 0xffff, RZ, 0xc0, !PT ;  /* 0x0000ffff03037812 */ /* 0x020fc600078ec0ff */
[----:B------:R-:W-:Y:S01]  /*0100*/  IMAD R2, R5, UR4, R2 ;  /* 0x0000000405027c24 */ /* 0x000fe2000f8e0202 */
[----:B------:R-:W-:-:S05]  /*0110*/  LOP3.LUT R4, R4, 0xffff, RZ, 0xc0, !PT ;  /* 0x0000ffff04047812 */ /* 0x000fca00078ec0ff */
[----:B------:R-:W-:Y:S02]  /*0120*/  IMAD R3, R0, R3, R4 ;  /* 0x0000000300037224 */ /* 0x000fe400078e0204 */
[----:B----4-:R-:W-:Y:S02]  /*0130*/  IMAD R4, R2, UR5, RZ ;  /* 0x0000000502047c24 */ /* 0x010fe4000f8e02ff */
[----:B------:R-:W-:Y:S02]  /*0140*/  IMAD R5, R3, UR5, RZ ;  /* 0x0000000503057c24 */ /* 0x000fe4000f8e02ff */
[----:B------:R-:W-:-:S04]  /*0150*/  IMAD.WIDE R6, R4, 0x4, R6 ;  /* 0x0000000404067825 */ /* 0x000fc800078e0206 */
[----:B------:R-:W-:Y:S01]  /*0160*/  IMAD.WIDE R8, R5, 0x4, R8 ;  /* 0x0000000405087825 */ /* 0x000fe200078e0208 */
[----:B------:R-:W2:Y:S04]  /*0170*/  LDG.E R196, desc[UR6][R6.64] ;  /* 0x0000000606c47981 */ /* 0x000ea8000c1e1900 */
[----:B------:R-:W2:Y:S04]  /*0180*/  LDG.E R115, desc[UR6][R8.64] ;  /* 0x0000000608737981 */ /* 0x000ea8000c1e1900 */
[----:B------:R-:W3:Y:S04]  /*0190*/  LDG.E R197, desc[UR6][R6.64+0x4] ;  /* 0x0000040606c57981 */ /* 0x000ee8000c1e1900 */
[----:B------:R-:W4:Y:S04]  /*01a0*/  LDG.E R198, desc[UR6][R6.64+0x8] ;  /* 0x0000080606c67981 */ /* 0x000f28000c1e1900 */
[----:B------:R-:W5:Y:S04]  /*01b0*/  LDG.E R199, desc[UR6][R6.64+0xc] ;  /* 0x00000c0606c77981 */ /* 0x000f68000c1e1900 */
        /* <DEDUP_REMOVED lines=13> */
[----:B------:R0:W5:Y:S04]  /*0290*/  LDG.E R205, desc[UR6][R6.64+0x24] ;  /* 0x0000240606cd7981 */ /* 0x000168000c1e1900 */
[----:B------:R1:W5:Y:S01]  /*02a0*/  LDG.E R10, desc[UR6][R8.64+0x24] ;  /* 0x00002406080a7981 */ /* 0x000362000c1e1900 */
[----:B------:R-:W-:Y:S01]  /*02b0*/  IMAD.MOV.U32 R206, RZ, RZ, RZ ;  /* 0x000000ffffce7224 */ /* 0x000fe200078e00ff */
[----:B------:R-:W-:-:S02]  /*02c0*/  CS2R R12, SRZ ;  /* 0x00000000000c7805 */ /* 0x000fc4000001ff00 */
[----:B------:R-:W-:Y:S02]  /*02d0*/  CS2R R14, SRZ ;  /* 0x00000000000e7805 */ /* 0x000fe4000001ff00 */
[----:B------:R-:W-:Y:S02]  /*02e0*/  CS2R R16, SRZ ;  /* 0x0000000000107805 */ /* 0x000fe4000001ff00 */
[----:B------:R-:W-:Y:S02]  /*02f0*/  CS2R R18, SRZ ;  /* 0x0000000000127805 */ /* 0x000fe4000001ff00 */
[----:B0-----:R-:W-:Y:S02]  /*0300*/  CS2R R6, SRZ ;  /* 0x0000000000067805 */ /* 0x001fe4000001ff00 */
[----:B------:R-:W-:Y:S02]  /*0310*/  CS2R R20, SRZ ;  /* 0x0000000000147805 */ /* 0x000fe4000001ff00 */
[----:B------:R-:W-:-:S02]  /*0320*/  CS2R R22, SRZ ;  /* 0x0000000000167805 */ /* 0x000fc4000001ff00 */
[----:B------:R-:W-:Y:S02]  /*0330*/  CS2R R24, SRZ ;  /* 0x0000000000187805 */ /* 0x000fe4000001ff00 */
[----:B-1----:R-:W-:Y:S02]  /*0340*/  CS2R R8, SRZ ;  /* 0x0000000000087805 */ /* 0x002fe4000001ff00 */
[----:B------:R-:W-:Y:S02]  /*0350*/  CS2R R26, SRZ ;  /* 0x00000000001a7805 */ /* 0x000fe4000001ff00 */
[----:B------:R-:W-:Y:S02]  /*0360*/  CS2R R28, SRZ ;  /* 0x00000000001c7805 */ /* 0x000fe4000001ff00 */
[----:B------:R-:W-:Y:S02]  /*0370*/  CS2R R30, SRZ ;  /* 0x00000000001e7805 */ /* 0x000fe4000001ff00 */
[----:B------:R-:W-:-:S02]  /*0380*/  CS2R R32, SRZ ;  /* 0x0000000000207805 */ /* 0x000fc4000001ff00 */
[----:B------:R-:W-:Y:S02]  /*0390*/  CS2R R34, SRZ ;  /* 0x0000000000227805 */ /* 0x000fe4000001ff00 */
[----:B------:R-:W-:Y:S02]  /*03a0*/  CS2R R36, SRZ ;  /* 0x0000000000247805 */ /* 0x000fe4000001ff00 */
        /* <DEDUP_REMOVED lines=33> */
[----:B------:R-:W-:Y:S01]  /*05c0*/  CS2R R104, SRZ ;  /* 0x0000000000687805 */ /* 0x000fe2000001ff00 */
[----:B--2---:R-:W-:-:S02]  /*05d0*/  IMAD.IADD R106, R196, 0x1, R115 ;  /* 0x00000001c46a7824 */ /* 0x004fc400078e0273 */
[--C-:B---3--:R-:W-:Y:S02]  /*05e0*/  IMAD.IADD R107, R197, 0x1, R115.reuse ;  /* 0x00000001c56b7824 */ /* 0x108fe400078e0273 */
[--C-:B----4-:R-:W-:Y:S02]  /*05f0*/  IMAD.IADD R108, R198, 0x1, R115.reuse ;  /* 0x00000001c66c7824 */ /* 0x110fe400078e0273 */
[--C-:B-----5:R-:W-:Y:S02]  /*0600*/  IMAD.IADD R109, R199, 0x1, R115.reuse ;  /* 0x00000001c76d7824 */ /* 0x120fe400078e0273 */
[--C-:B------:R-:W-:Y:S02]  /*0610*/  IMAD.IADD R110, R200, 0x1, R115.reuse ;  /* 0x00000001c86e7824 */ /* 0x100fe400078e0273 */
[--C-:B------:R-:W-:Y:S02]  /*0620*/  IMAD.IADD R111, R201, 0x1, R115.reuse ;  /* 0x00000001c96f7824 */ /* 0x100fe400078e0273 */
[----:B------:R-:W-:-:S02]  /*0630*/  IMAD.IADD R112, R202, 0x1, R115 ;  /* 0x00000001ca707824 */ /* 0x000fc400078e0273 */
[--C-:B------:R-:W-:Y:S02]  /*0640*/  IMAD.IADD R113, R203, 0x1, R115.reuse ;  /* 0x00000001cb717824 */ /* 0x100fe400078e0273 */
[----:B------:R-:W-:Y:S02]  /*0650*/  IMAD.IADD R114, R204, 0x1, R115 ;  /* 0x00000001cc727824 */ /* 0x000fe400078e0273 */
[--C-:B------:R-:W-:Y:S02]  /*0660*/  IMAD.IADD R116, R196, 0x1, R125.reuse ;  /* 0x00000001c4747824 */ /* 0x100fe400078e027d */
[--C-:B------:R-:W-:Y:S02]  /*0670*/  IMAD.IADD R117, R197, 0x1, R125.reuse ;  /* 0x00000001c5757824 */ /* 0x100fe400078e027d */
[--C-:B------:R-:W-:Y:S02]  /*0680*/  IMAD.IADD R118, R198, 0x1, R125.reuse ;  /* 0x00000001c6767824 */ /* 0x100fe400078e027d */
[----:B------:R-:W-:-:S02]  /*0690*/  IMAD.IADD R119, R199, 0x1, R125 ;  /* 0x00000001c7777824 */ /* 0x000fc400078e027d */
[--C-:B------:R-:W-:Y:S02]  /*06a0*/  IMAD.IADD R120, R200, 0x1, R125.reuse ;  /* 0x00000001c8787824 */ /* 0x100fe400078e027d */
[--C-:B------:R-:W-:Y:S02]  /*06b0*/  IMAD.IADD R121, R201, 0x1, R125.reuse ;  /* 0x00000001c9797824 */ /* 0x100fe400078e027d */
[--C-:B------:R-:W-:Y:S02]  /*06c0*/  IMAD.IADD R122, R202, 0x1, R125.reuse ;  /* 0x00000001ca7a7824 */ /* 0x100fe400078e027d */
[--C-:B------:R-:W-:Y:S02]  /*06d0*/  IMAD.IADD R123, R203, 0x1, R125.reuse ;  /* 0x00000001cb7b7824 */ /* 0x100fe400078e027d */
[----:B------:R-:W-:Y:S02]  /*06e0*/  IMAD.IADD R124, R204, 0x1, R125 ;  /* 0x00000001cc7c7824 */ /* 0x000fe400078e027d */
[----:B------:R-:W-:-:S02]  /*06f0*/  IMAD.IADD R126, R196, 0x1, R135 ;  /* 0x00000001c47e7824 */ /* 0x000fc400078e0287 */
[--C-:B------:R-:W-:Y:S02]  /*0700*/  IMAD.IADD R127, R197, 0x1, R135.reuse ;  /* 0x00000001c57f7824 */ /* 0x100fe400078e0287 */
[--C-:B------:R-:W-:Y:S02]  /*0710*/  IMAD.IADD R128, R198, 0x1, R135.reuse ;  /* 0x00000001c6807824 */ /* 0x100fe400078e0287 */
[--C-:B------:R-:W-:Y:S02]  /*0720*/  IMAD.IADD R129, R199, 0x1, R135.reuse ;  /* 0x00000001c7817824 */ /* 0x100fe400078e0287 */
        /* <DEDUP_REMOVED lines=59> */
[C---:B------:R-:W-:Y:S02]  /*0ae0*/  IMAD.IADD R115, R205.reuse, 0x1, R115 ;  /* 0x00000001cd737824 */ /* 0x040fe400078e0273 */
[C---:B------:R-:W-:Y:S02]  /*0af0*/  IMAD.IADD R125, R205.reuse, 0x1, R125 ;  /* 0x00000001cd7d7824 */ /* 0x040fe400078e027d */
[C---:B------:R-:W-:Y:S02]  /*0b00*/  IMAD.IADD R135, R205.reuse, 0x1, R135 ;  /* 0x00000001cd877824 */ /* 0x040fe400078e0287 */
[----:B------:R-:W-:-:S02]  /*0b10*/  IMAD.IADD R145, R205, 0x1, R145 ;  /* 0x00000001cd917824 */ /* 0x000fc400078e0291 */
[C---:B------:R-:W-:Y:S02]  /*0b20*/  IMAD.IADD R155, R205.reuse, 0x1, R155 ;  /* 0x00000001cd9b7824 */ /* 0x040fe400078e029b */
[C---:B------:R-:W-:Y:S02]  /*0b30*/  IMAD.IADD R165, R205.reuse, 0x1, R165 ;  /* 0x00000001cda57824 */ /* 0x040fe400078e02a5 */
[C---:B------:R-:W-:Y:S02]  /*0b40*/  IMAD.IADD R175, R205.reuse, 0x1, R175 ;  /* 0x00000001cdaf7824 */ /* 0x040fe400078e02af */
[C---:B------:R-:W-:Y:S02]  /*0b50*/  IMAD.IADD R185, R205.reuse, 0x1, R185 ;  /* 0x00000001cdb97824 */ /* 0x040fe400078e02b9 */
        /* <DEDUP_REMOVED lines=9> */
[--C-:B------:R-:W-:Y:S02]  /*0bf0*/  IMAD.IADD R204, R204, 0x1, R10.reuse ;  /* 0x00000001cccc7824 */ /* 0x100fe400078e020a */
[----:B------:R-:W-:Y:S01]  /*0c00*/  IMAD.IADD R205, R205, 0x1, R10 ;  /* 0x00000001cdcd7824 */ /* 0x000fe200078e020a */
[----:B------:R-:W-:-:S07]  /*0c10*/  CS2R R10, SRZ ;  /* 0x00000000000a7805 */ /* 0x000fce000001ff00 */
.L_x_0:
[C---:B------:R-:W-:Y:S02]  /*0c20*/  IADD3 R207, PT, PT, R206.reuse, R106, R206 ;  /* 0x0000006acecf7210 */ /* 0x040fe40007ffe0ce */
[CC--:B------:R-:W-:Y:S02]  /*0c30*/  IADD3 R208, PT, PT, R206.reuse, R206.reuse, R116 ;  /* 0x000000ceced07210 */ /* 0x0c0fe40007ffe074 */
[----:B------:R-:W-:Y:S02]  /*0c40*/  IADD3 R209, PT, PT, R206, R206, R126 ;  /* 0x000000ceced17210 */ /* 0x000fe40007ffe07e */
[----:B------:R-:W-:Y:S02]  /*0c50*/  VIMNMX R8, PT, PT, R207, R8, !PT ;  /* 0x00000008cf087248 */ /* 0x000fe40007fe0100 */
[----:B------:R-:W-:Y:S02]  /*0c60*/  VIMNMX R105, PT, PT, R208, R105, !PT ;  /* 0x00000069d0697248 */ /* 0x000fe40007fe0100 */
[----:B------:R-:W-:-:S02]  /*0c70*/  VIMNMX R104, PT, PT, R209, R104, !PT ;  /* 0x00000068d1687248 */ /* 0x000fc40007fe0100 */
[CC--:B------:R-:W-:Y:S02]  /*0c80*/  IADD3 R208, PT, PT, R206.reuse, R206.reuse, R136 ;  /* 0x000000ceced07210 */ /* 0x0c0fe40007ffe088 */
[CC--:B------:R-:W-:Y:S02]  /*0c90*/  IADD3 R207, PT, PT, R206.reuse, R206.reuse, R146 ;  /* 0x000000cececf7210 */ /* 0x0c0fe40007ffe092 */
[CC--:B------:R-:W-:Y:S02]  /*0ca0*/  IADD3 R210, PT, PT, R206.reuse, R206.reuse, R156 ;  /* 0x000000ceced27210 */ /* 0x0c0fe40007ffe09c */
[----:B------:R-:W-:Y:S02]  /*0cb0*/  IADD3 R209, PT, PT, R206, R206, R166 ;  /* 0x000000ceced17210 */ /* 0x000fe40007ffe0a6 */
[----:B------:R-:W-:Y:S02]  /*0cc0*/  VIMNMX R103, PT, PT, R208, R103, !PT ;  /* 0x00000067d0677248 */ /* 0x000fe40007fe0100 */
[----:B------:R-:W-:-:S02]  /*0cd0*/  VIMNMX R102, PT, PT, R207, R102, !PT ;  /* 0x00000066cf667248 */ /* 0x000fc40007fe0100 */
[----:B------:R-:W-:Y:S02]  /*0ce0*/  VIMNMX R101, PT, PT, R210, R101, !PT ;  /* 0x00000065d2657248 */ /* 0x000fe40007fe0100 */
[----:B------:R-:W-:Y:S02]  /*0cf0*/  VIMNMX R100, PT, PT, R209, R100, !PT ;  /* 0x00000064d1647248 */ /* 0x000fe40007fe0100 */
[CC--:B------:R-:W-:Y:S02]  /*0d00*/  IADD3 R208, PT, PT, R206.reuse, R206.reuse, R176 ;  /* 0x000000ceced07210 */ /* 0x0c0fe40007ffe0b0 */
[CC--:B------:R-:W-:Y:S02]  /*0d10*/  IADD3 R207, PT, PT, R206.reuse, R206.reuse, R186 ;  /* 0x000000cececf7210 */ /* 0x0c0fe40007ffe0ba */
[CC--:B------:R-:W-:Y:S02]  /*0d20*/  IADD3 R210, PT, PT, R206.reuse, R206.reuse, R196 ;  /* 0x000000ceced27210 */ /* 0x0c0fe40007ffe0c4 */
[----:B------:R-:W-:-:S02]  /*0d30*/  IADD3 R209, PT, PT, R206, R206, R107 ;  /* 0x000000ceced17210 */ /* 0x000fc40007ffe06b */
[----:B------:R-:W-:Y:S02]  /*0d40*/  VIMNMX R99, PT, PT, R208, R99, !PT ;  /* 0x00000063d0637248 */ /* 0x000fe40007fe0100 */
[----:B------:R-:W-:Y:S02]  /*0d50*/  VIMNMX R98, PT, PT, R207, R98, !PT ;  /* 0x00000062cf627248 */ /* 0x000fe40007fe0100 */
[----:B------:R-:W-:Y:S02]  /*0d60*/  VIMNMX R97, PT, PT, R210, R97, !PT ;  /* 0x00000061d2617248 */ /* 0x000fe40007fe0100 */
[----:B------:R-:W-:Y:S02]  /*0d70*/  VIMNMX R96, PT, PT, R209, R96, !PT ;  /* 0x00000060d1607248 */ /* 0x000fe40007fe0100 */
[CC--:B------:R-:W-:Y:S02]  /*0d80*/  IADD3 R208, PT, PT, R206.reuse, R206.reuse, R117 ;  /* 0x000000ceced07210 */ /* 0x0c0fe40007ffe075 */
[----:B------:R-:W-:-:S02]  /*0d90*/  IADD3 R207, PT, PT, R206, R206, R127 ;  /* 0x000000cececf7210 */ /* 0x000fc40007ffe07f */
[CC--:B------:R-:W-:Y:S02]  /*0da0*/  IADD3 R210, PT, PT, R206.reuse, R206.reuse, R137 ;  /* 0x000000ceced27210 */ /* 0x0c0fe40007ffe089 */
[----:B------:R-:W-:Y:S02]  /*0db0*/  IADD3 R209, PT, PT, R206, R206, R147 ;  /* 0x000000ceced17210 */ /* 0x000fe40007ffe093 */
[----:B------:R-:W-:Y:S02]  /*0dc0*/  VIMNMX R95, PT, PT, R208, R95, !PT ;  /* 0x0000005fd05f7248 */ /* 0x000fe40007fe0100 */
        /* <DEDUP_REMOVED lines=159> */
[CC--:B------:R-:W-:Y:S02]  /*17c0*/  IADD3 R212, PT, PT, R206.reuse, R206.reuse, R165 ;  /* 0x000000ceced47210 */ /* 0x0c0fe40007ffe0a5 */
[CC--:B------:R-:W-:Y:S02]  /*17d0*/  IADD3 R211, PT, PT, R206.reuse, R206.reuse, R175 ;  /* 0x000000ceced37210 */ /* 0x0c0fe40007ffe0af */
[CC--:B------:R-:W-:Y:S02]  /*17e0*/  IADD3 R214, PT, PT, R206.reuse, R206.reuse, R185 ;  /* 0x000000ceced67210 */ /* 0x0c0fe40007ffe0b9 */
[CC--:B------:R-:W-:Y:S02]  /*17f0*/  IADD3 R213, PT, PT, R206.reuse, R206.reuse, R195 ;  /* 0x000000ceced57210 */ /* 0x0c0fe40007ffe0c3 */
[C---:B------:R-:W-:Y:S01]  /*1800*/  IADD3 R216, PT, PT, R206.reuse, R206, R205 ;  /* 0x000000ceced87210 */ /* 0x040fe20007ffe0cd */
[----:B------:R-:W-:Y:S01]  /*1810*/  VIADD R206, R206, 0xa ;  /* 0x0000000acece7836 */ /* 0x000fe20000000000 */
[----:B------:R-:W-:-:S02]  /*1820*/  VIMNMX R7, PT, PT, R208, R7, !PT ;  /* 0x00000007d0077248 */ /* 0x000fc40007fe0100 */
[----:B------:R-:W-:Y:S02]  /*1830*/  VIMNMX R16, PT, PT, R207, R16, !PT ;  /* 0x00000010cf107248 */ /* 0x000fe40007fe0100 */
[----:B------:R-:W-:Y:S02]  /*1840*/  ISETP.NE.AND P0, PT, R206, 0x989680, PT ;  /* 0x00989680ce00780c */ /* 0x000fe40003f05270 */
[----:B------:R-:W-:Y:S02]  /*1850*/  VIMNMX R15, PT, PT, R210, R15, !PT ;  /* 0x0000000fd20f7248 */ /* 0x000fe40007fe0100 */
[----:B------:R-:W-:Y:S02]  /*1860*/  VIMNMX R14, PT, PT, R209, R14, !PT ;  /* 0x0000000ed10e7248 */ /* 0x000fe40007fe0100 */
[----:B------:R-:W-:Y:S02]  /*1870*/  VIMNMX R13, PT, PT, R212, R13, !PT ;  /* 0x0000000dd40d7248 */ /* 0x000fe40007fe0100 */
[----:B------:R-:W-:-:S02]  /*1880*/  VIMNMX R12, PT, PT, R211, R12, !PT ;  /* 0x0000000cd30c7248 */ /* 0x000fc40007fe0100 */
[----:B------:R-:W-:Y:S02]  /*1890*/  VIMNMX R11, PT, PT, R214, R11, !PT ;  /* 0x0000000bd60b7248 */ /* 0x000fe40007fe0100 */
[----:B------:R-:W-:Y:S02]  /*18a0*/  VIMNMX R10, PT, PT, R213, R10, !PT ;  /* 0x0000000ad50a7248 */ /* 0x000fe40007fe0100 */
[----:B------:R-:W-:Y:S01]  /*18b0*/  VIMNMX R9, PT, PT, R216, R9, !PT ;  /* 0x00000009d8097248 */ /* 0x000fe20007fe0100 */
[----:B------:R-:W-:Y:S06]  /*18c0*/  @P0 BRA `(.L_x_0) ;  /* 0xfffffff000d40947 */ /* 0x000fec000383ffff */
[----:B------:R-:W0:Y:S01]  /*18d0*/  LDCU UR4, c[0x0][0x370] ;  /* 0x00006e00ff0477ac */ /* 0x000e220008000800 */
[----:B------:R-:W1:Y:S01]  /*18e0*/  LDC.64 R106, c[0x0][0x390] ;  /* 0x0000e400ff6a7b82 */ /* 0x000e620000000a00 */
[C---:B------:R-:W-:Y:S02]  /*18f0*/  VIADD R108, R4.reuse, 0x1 ;  /* 0x00000001046c7836 */ /* 0x040fe40000000000 */
[C---:B------:R-:W-:Y:S02]  /*1900*/  VIADD R110, R4.reuse, 0x4 ;  /* 0x00000004046e7836 */ /* 0x040fe40000000000 */
[C---:B------:R-:W-:Y:S02]  /*1910*/  VIADD R112, R4.reuse, 0x5 ;  /* 0x0000000504707836 */ /* 0x040fe40000000000 */
[C---:B------:R-:W-:Y:S02]  /*1920*/  VIADD R114, R4.reuse, 0x6 ;  /* 0x0000000604727836 */ /* 0x040fe40000000000 */
[----:B------:R-:W-:-:S02]  /*1930*/  VIADD R116, R4, 0x7 ;  /* 0x0000000704747836 */ /* 0x000fc40000000000 */
[----:B------:R-:W-:Y:S01]  /*1940*/  VIADD R118, R4, 0x8 ;  /* 0x0000000804767836 */ /* 0x000fe20000000000 */
[----:B0-----:R-:W-:-:S04]  /*1950*/  ULOP3.LUT UR4, UR4, 0xffff, URZ, 0xc0, !UPT ;  /* 0x0000ffff04047892 */ /* 0x001fc8000f8ec0ff */
[----:B------:R-:W-:-:S06]  /*1960*/  UIMAD UR4, UR4, UR5, URZ ;  /* 0x00000005040472a4 */ /* 0x000fcc000f8e02ff */
[----:B------:R-:W-:-:S04]  /*1970*/  IMAD R0, R0, UR4, RZ ;  /* 0x0000000400007c24 */ /* 0x000fc8000f8e02ff */
[----:B------:R-:W-:Y:S02]  /*1980*/  IMAD R120, R2, R0, R3 ;  /* 0x0000000002787224 */ /* 0x000fe400078e0203 */
[C---:B------:R-:W-:Y:S02]  /*1990*/  VIADD R3, R4.reuse, 0x3 ;  /* 0x0000000304037836 */ /* 0x040fe40000000000 */
[----:B------:R-:W-:Y:S02]  /*19a0*/  VIADD R2, R4, 0x2 ;  /* 0x0000000204027836 */ /* 0x000fe40000000000 */
[----:B------:R-:W-:Y:S02]  /*19b0*/  IMAD R113, R0, R3, R5 ;  /* 0x0000000300717224 */ /* 0x000fe400078e0205 */
[----:B------:R-:W-:Y:S02]  /*19c0*/  VIADD R4, R4, 0x9 ;  /* 0x0000000904047836 */ /* 0x000fe40000000000 */
[----:B------:R-:W-:-:S02]  /*19d0*/  IMAD R3, R120, UR5, RZ ;  /* 0x0000000578037c24 */ /* 0x000fc4000f8e02ff */
[C-C-:B------:R-:W-:Y:S02]  /*19e0*/  IMAD R109, R0.reuse, R108, R5.reuse ;  /* 0x0000006c006d7224 */ /* 0x140fe400078e0205 */
[C-C-:B------:R-:W-:Y:S02]  /*19f0*/  IMAD R111, R0.reuse, R2, R5.reuse ;  /* 0x00000002006f7224 */ /* 0x140fe400078e0205 */
[C-C-:B------:R-:W-:Y:S02]  /*1a00*/  IMAD R115, R0.reuse, R110, R5.reuse ;  /* 0x0000006e00737224 */ /* 0x140fe400078e0205 */
[C-C-:B------:R-:W-:Y:S02]  /*1a10*/  IMAD R117, R0.reuse, R112, R5.reuse ;  /* 0x0000007000757224 */ /* 0x140fe400078e0205 */
[C-C-:B------:R-:W-:Y:S02]  /*1a20*/  IMAD R119, R0.reuse, R114, R5.reuse ;  /* 0x0000007200777224 */ /* 0x140fe400078e0205 */
[----:B------:R-:W-:-:S02]  /*1a30*/  IMAD R121, R0, R116, R5 ;  /* 0x0000007400797224 */ /* 0x000fc400078e0205 */
[C-C-:B------:R-:W-:Y:S02]  /*1a40*/  IMAD R123, R0.reuse, R118, R5.reuse ;  /* 0x00000076007b7224 */ /* 0x140fe400078e0205 */
[----:B------:R-:W-:Y:S02]  /*1a50*/  IMAD R125, R0, R4, R5 ;  /* 0x00000004007d7224 */ /* 0x000fe400078e0205 */
[----:B-1----:R-:W-:-:S04]  /*1a60*/  IMAD.WIDE R2, R3, 0x4, R106 ;  /* 0x0000000403027825 */ /* 0x002fc800078e026a */
[--C-:B------:R-:W-:Y:S01]  /*1a70*/  IMAD.WIDE R4, R109, 0x4, R106.reuse ;  /* 0x000000046d047825 */ /* 0x100fe200078e026a */
[----:B------:R-:W-:Y:S03]  /*1a80*/  STG.E desc[UR6][R2.64], R8 ;  /* 0x0000000802007986 */ /* 0x000fe6000c101906 */
        /* <DEDUP_REMOVED lines=14> */
[----:B------:R-:W-:Y:S01]  /*1b70*/  IMAD.WIDE R106, R125, 0x4, R106 ;  /* 0x000000047d6a7825 */ /* 0x000fe200078e026a */
[----:B------:R-:W-:Y:S04]  /*1b80*/  STG.E desc[UR6][R2.64+0x20], R98 ;  /* 0x0000206202007986 */ /* 0x000fe8000c101906 */
        /* <DEDUP_REMOVED lines=90> */
[----:B------:R-:W-:Y:S01]  /*2130*/  STG.E desc[UR6][R106.64+0x24], R9 ;  /* 0x000024096a007986 */ /* 0x000fe2000c101906 */
[----:B------:R-:W-:Y:S05]  /*2140*/  EXIT ;  /* 0x000000000000794d */ /* 0x000fea0003800000 */
.L_x_1:
[----:B------:R-:W-:-:S00]  /*2150*/  BRA `(.L_x_1) ;  /* 0xfffffffc00fc7947 */ /* 0x000fc0000383ffff */
[----:B------:R-:W-:-:S00]  /*2160*/  NOP ;  /* 0x0000000000007918 */ /* 0x000fc00000000000 */
        /* <DEDUP_REMOVED lines=9> */
.L_x_2:


//--------------------- .nv.shared.reserved.0     --------------------------
	.section	.nv.shared.reserved.0,"aw",@nobits
	.weak		__nv_reservedSMEM_offset_0_alias
	.size		__nv_reservedSMEM_offset_0_alias, 0, 64
	.other		__nv_reservedSMEM_offset_0_alias,@"STO_CUDA_RESERVED_SHARED STV_DEFAULT"
__nv_reservedSMEM_offset_0_alias:
	.zero		0
	.zero		64


//--------------------- .nv.constant0._Z15MultiplyVectorsPKiS0_Piii --------------------------
	.section	.nv.constant0._Z15MultiplyVectorsPKiS0_Piii,"a",@progbits
	.sectionflags	@""
	.align	4
.nv.constant0._Z15MultiplyVectorsPKiS0_Piii:
	.zero		928


//--------------------- SYMBOLS --------------------------

	.type		.nv.reservedSmem.offset0,@object
	.size		.nv.reservedSmem.offset0,0x4
